	.headerflags	@"EF_CUDA_TEXMODE_UNIFIED EF_CUDA_64BIT_ADDRESS EF_CUDA_ACCELERATORS EF_CUDA_SM90 EF_CUDA_VIRTUAL_SM(EF_CUDA_SM90)"
	.elftype	@"ET_EXEC"


//--------------------- .nv.info                  --------------------------
	.section	.nv.info,"",@"SHT_CUDA_INFO"
	.align	4


	//----- nvinfo : EIATTR_REGCOUNT
	.align		4
        /*0000*/ 	.byte	0x04, 0x2f
        /*0002*/ 	.short	(.L_3 - .L_2)
	.align		4
.L_2:
        /*0004*/ 	.word	index@(triton_poi_fused__native_batch_norm_legit_no_training_rrelu_with_noise_functional_26)
        /*0008*/ 	.word	0x00000010


	//----- nvinfo : EIATTR_MIN_STACK_SIZE
	.align		4
.L_3:
        /*000c*/ 	.byte	0x04, 0x12
        /*000e*/ 	.short	(.L_5 - .L_4)
	.align		4
.L_4:
        /*0010*/ 	.word	index@(triton_poi_fused__native_batch_norm_legit_no_training_rrelu_with_noise_functional_26)
        /*0014*/ 	.word	0x00000000


	//----- nvinfo : EIATTR_FRAME_SIZE
	.align		4
.L_5:
        /*0018*/ 	.byte	0x04, 0x11
        /*001a*/ 	.short	(.L_7 - .L_6)
	.align		4
.L_6:
        /*001c*/ 	.word	index@(triton_poi_fused__native_batch_norm_legit_no_training_rrelu_with_noise_functional_26)
        /*0020*/ 	.word	0x00000000


	//----- nvinfo : EIATTR_MIN_STACK_SIZE
	.align		4
.L_7:
        /*0024*/ 	.byte	0x04, 0x12
        /*0026*/ 	.short	(.L_9 - .L_8)
	.align		4
.L_8:
        /*0028*/ 	.word	index@(triton_poi_fused__native_batch_norm_legit_no_training_rrelu_with_noise_functional_26)
        /*002c*/ 	.word	0x00000000
.L_9:


//--------------------- .nv.info.triton_poi_fused__native_batch_norm_legit_no_training_rrelu_with_noise_functional_26 --------------------------
	.section	.nv.info.triton_poi_fused__native_batch_norm_legit_no_training_rrelu_with_noise_functional_26,"",@"SHT_CUDA_INFO"
	.sectionflags	@""
	.align	4


	//----- nvinfo : EIATTR_CUDA_API_VERSION
	.align		4
        /*0000*/ 	.byte	0x04, 0x37
        /*0002*/ 	.short	(.L_11 - .L_10)
.L_10:
        /*0004*/ 	.word	0x0000007c


	//----- nvinfo : EIATTR_KPARAM_INFO
	.align		4
.L_11:
        /*0008*/ 	.byte	0x04, 0x17
        /*000a*/ 	.short	(.L_13 - .L_12)
.L_12:
        /*000c*/ 	.word	0x00000000
        /*0010*/ 	.short	0x0006
        /*0012*/ 	.short	0x0030
        /*0014*/ 	.byte	0x00, 0xf0, 0x11, 0x00


	//----- nvinfo : EIATTR_KPARAM_INFO
	.align		4
.L_13:
        /*0018*/ 	.byte	0x04, 0x17
        /*001a*/ 	.short	(.L_15 - .L_14)
.L_14:
        /*001c*/ 	.word	0x00000000
        /*0020*/ 	.short	0x0005
        /*0022*/ 	.short	0x0028
        /*0024*/ 	.byte	0x00, 0xf4, 0x21, 0x00


	//----- nvinfo : EIATTR_KPARAM_INFO
	.align		4
.L_15:
        /*0028*/ 	.byte	0x04, 0x17
        /*002a*/ 	.short	(.L_17 - .L_16)
.L_16:
        /*002c*/ 	.word	0x00000000
        /*0030*/ 	.short	0x0004
        /*0032*/ 	.short	0x0020
        /*0034*/ 	.byte	0x00, 0xf4, 0x21, 0x00


	//----- nvinfo : EIATTR_KPARAM_INFO
	.align		4
.L_17:
        /*0038*/ 	.byte	0x04, 0x17
        /*003a*/ 	.short	(.L_19 - .L_18)
.L_18:
        /*003c*/ 	.word	0x00000000
        /*0040*/ 	.short	0x0003
        /*0042*/ 	.short	0x0018
        /*0044*/ 	.byte	0x00, 0xf4, 0x21, 0x00


	//----- nvinfo : EIATTR_KPARAM_INFO
	.align		4
.L_19:
        /*0048*/ 	.byte	0x04, 0x17
        /*004a*/ 	.short	(.L_21 - .L_20)
.L_20:
        /*004c*/ 	.word	0x00000000
        /*0050*/ 	.short	0x0002
        /*0052*/ 	.short	0x0010
        /*0054*/ 	.byte	0x00, 0xf4, 0x21, 0x00


	//----- nvinfo : EIATTR_KPARAM_INFO
	.align		4
.L_21:
        /*0058*/ 	.byte	0x04, 0x17
        /*005a*/ 	.short	(.L_23 - .L_22)
.L_22:
        /*005c*/ 	.word	0x00000000
        /*0060*/ 	.short	0x0001
        /*0062*/ 	.short	0x0008
        /*0064*/ 	.byte	0x00, 0xf4, 0x21, 0x00


	//----- nvinfo : EIATTR_KPARAM_INFO
	.align		4
.L_23:
        /*0068*/ 	.byte	0x04, 0x17
        /*006a*/ 	.short	(.L_25 - .L_24)
.L_24:
        /*006c*/ 	.word	0x00000000
        /*0070*/ 	.short	0x0000
        /*0072*/ 	.short	0x0000
        /*0074*/ 	.byte	0x00, 0xf4, 0x21, 0x00


	//----- nvinfo : EIATTR_SPARSE_MMA_MASK
	.align		4
.L_25:
        /*0078*/ 	.byte	0x03, 0x50
        /*007a*/ 	.short	0x0000


	//----- nvinfo : EIATTR_MAXREG_COUNT
	.align		4
        /*007c*/ 	.byte	0x03, 0x1b
        /*007e*/ 	.short	0x00ff


	//----- nvinfo : EIATTR_EXIT_INSTR_OFFSETS
	.align		4
        /*0080*/ 	.byte	0x04, 0x1c
        /*0082*/ 	.short	(.L_27 - .L_26)


	//   ....[0]....
.L_26:
        /*0084*/ 	.word	0x000003d0


	//----- nvinfo : EIATTR_REQNTID
	.align		4
.L_27:
        /*0088*/ 	.byte	0x04, 0x10
        /*008a*/ 	.short	(.L_29 - .L_28)
.L_28:
        /*008c*/ 	.word	0x00000080
        /*0090*/ 	.word	0x00000001
        /*0094*/ 	.word	0x00000001


	//----- nvinfo : EIATTR_CBANK_PARAM_SIZE
	.align		4
.L_29:
        /*0098*/ 	.byte	0x03, 0x19
        /*009a*/ 	.short	0x0034


	//----- nvinfo : EIATTR_PARAM_CBANK
	.align		4
        /*009c*/ 	.byte	0x04, 0x0a
        /*009e*/ 	.short	(.L_31 - .L_30)
	.align		4
.L_30:
        /*00a0*/ 	.word	index@(.nv.constant0.triton_poi_fused__native_batch_norm_legit_no_training_rrelu_with_noise_functional_26)
        /*00a4*/ 	.short	0x0210
        /*00a6*/ 	.short	0x0034


	//----- nvinfo : EIATTR_SW_WAR
	.align		4
.L_31:
        /*00a8*/ 	.byte	0x04, 0x36
        /*00aa*/ 	.short	(.L_33 - .L_32)
.L_32:
        /*00ac*/ 	.word	0x00000008
.L_33:


//--------------------- .nv.callgraph             --------------------------
	.section	.nv.callgraph,"",@"SHT_CUDA_CALLGRAPH"
	.align	4
	.sectionentsize	8
	.align		4
        /*0000*/ 	.word	0x00000000
	.align		4
        /*0004*/ 	.word	0xffffffff
	.align		4
        /*0008*/ 	.word	0x00000000
	.align		4
        /*000c*/ 	.word	0xfffffffe
	.align		4
        /*0010*/ 	.word	0x00000000
	.align		4
        /*0014*/ 	.word	0xfffffffd
	.align		4
        /*0018*/ 	.word	0x00000000
	.align		4
        /*001c*/ 	.word	0xfffffffc


//--------------------- .nv.constant4             --------------------------
	.section	.nv.constant4,"a",@progbits
	.align	8
	.align		8
.nv.constant4:
        /*0000*/ 	.dword	_$_str
	.align		8
        /*0008*/ 	.dword	_$_str_$_2


//--------------------- .text.triton_poi_fused__native_batch_norm_legit_no_training_rrelu_with_noise_functional_26 --------------------------
	.section	.text.triton_poi_fused__native_batch_norm_legit_no_training_rrelu_with_noise_functional_26,"ax",@progbits
	.align	128
        .global         triton_poi_fused__native_batch_norm_legit_no_training_rrelu_with_noise_functional_26
        .type           triton_poi_fused__native_batch_norm_legit_no_training_rrelu_with_noise_functional_26,@function
        .size           triton_poi_fused__native_batch_norm_legit_no_training_rrelu_with_noise_functional_26,(.L_x_1 - triton_poi_fused__native_batch_norm_legit_no_training_rrelu_with_noise_functional_26)
        .other          triton_poi_fused__native_batch_norm_legit_no_training_rrelu_with_noise_functional_26,@"STO_CUDA_ENTRY STV_DEFAULT"
triton_poi_fused__native_batch_norm_legit_no_training_rrelu_with_noise_functional_26:
.text.triton_poi_fused__native_batch_norm_legit_no_training_rrelu_with_noise_functional_26:
[----:B------:R-:W-:Y:S01]  /*0000*/  LDC R1, c[0x0][0x28] ;  /* 0x00000a00ff017b82 */ /* 0x000fe20000000800 */
[----:B------:R-:W1:Y:S07]  /*0010*/  S2R R0, SR_TID.X ;  /* 0x0000000000007919 */ /* 0x000e6e0000002100 */
[----:B------:R-:W2:Y:S01]  /*0020*/  LDC.64 R2, c[0x0][0x228] ;  /* 0x00008a00ff027b82 */ /* 0x000ea20000000a00 */
[----:B------:R-:W-:Y:S01]  /*0030*/  ULDC.64 UR4, c[0x0][0x208] ;  /* 0x0000820000047ab9 */ /* 0x000fe20000000a00 */
[----:B------:R-:W3:Y:S06]  /*0040*/  S2R R7, SR_CTAID.X ;  /* 0x0000000000077919 */ /* 0x000eec0000002500 */
[----:B------:R-:W4:Y:S08]  /*0050*/  LDC.64 R8, c[0x0][0x230] ;  /* 0x00008c00ff087b82 */ /* 0x000f300000000a00 */
[----:B------:R-:W5:Y:S01]  /*0060*/  LDC.64 R10, c[0x0][0x238] ;  /* 0x00008e00ff0a7b82 */ /* 0x000f620000000a00 */
[----:B-1----:R-:W-:-:S02]  /*0070*/  SHF.L.U32 R0, R0, 0x1, RZ ;  /* 0x0000000100007819 */ /* 0x002fc400000006ff */
[----:B---3--:R-:W-:Y:S02]  /*0080*/  SHF.R.S32.HI R5, RZ, 0x17, R7 ;  /* 0x00000017ff057819 */ /* 0x008fe40000011407 */
[----:B------:R-:W-:Y:S02]  /*0090*/  LOP3.LUT R0, R0, 0xfe, RZ, 0xc0, !PT ;  /* 0x000000fe00007812 */ /* 0x000fe400078ec0ff */
[----:B------:R-:W-:Y:S02]  /*00a0*/  SGXT R5, R5, 0x1 ;  /* 0x000000010505781a */ /* 0x000fe40000000200 */
[----:B------:R-:W-:Y:S02]  /*00b0*/  LEA R0, R7, R0, 0x8 ;  /* 0x0000000007007211 */ /* 0x000fe400078e40ff */
[----:B------:R-:W1:Y:S02]  /*00c0*/  LDC.64 R6, c[0x0][0x220] ;  /* 0x00008800ff067b82 */ /* 0x000e640000000a00 */
[----:B------:R-:W-:-:S04]  /*00d0*/  LEA.HI R5, R5, R0, RZ, 0x2 ;  /* 0x0000000005057211 */ /* 0x000fc800078f10ff */
[----:B------:R-:W-:-:S04]  /*00e0*/  LOP3.LUT R5, R5, 0xfffffffc, RZ, 0xc0, !PT ;  /* 0xfffffffc05057812 */ /* 0x000fc800078ec0ff */
[----:B------:R-:W-:Y:S02]  /*00f0*/  IADD3 R13, R0, -R5, RZ ;  /* 0x80000005000d7210 */ /* 0x000fe40007ffe0ff */
[----:B------:R-:W3:Y:S03]  /*0100*/  LDC.64 R4, c[0x0][0x218] ;  /* 0x00008600ff047b82 */ /* 0x000ee60000000a00 */
[----:B--2---:R-:W-:-:S06]  /*0110*/  IMAD.WIDE R2, R13, 0x4, R2 ;  /* 0x000000040d027825 */ /* 0x004fcc00078e0202 */
[----:B------:R-:W2:Y:S01]  /*0120*/  LDG.E.EL.64 R2, desc[UR4][R2.64] ;  /* 0x0000000402027981 */ /* 0x000ea2000c2e1b00 */
[----:B-1----:R-:W-:-:S06]  /*0130*/  IMAD.WIDE R6, R13, 0x4, R6 ;  /* 0x000000040d067825 */ /* 0x002fcc00078e0206 */
[----:B------:R-:W2:Y:S01]  /*0140*/  LDG.E.EL.64 R6, desc[UR4][R6.64] ;  /* 0x0000000406067981 */ /* 0x000ea2000c2e1b00 */
[----:B---3--:R-:W-:-:S06]  /*0150*/  IMAD.WIDE R4, R0, 0x4, R4 ;  /* 0x0000000400047825 */ /* 0x008fcc00078e0204 */
[----:B------:R-:W3:Y:S01]  /*0160*/  LDG.E.64 R4, desc[UR4][R4.64] ;  /* 0x0000000404047981 */ /* 0x000ee2000c1e1b00 */
[----:B----4-:R-:W-:-:S04]  /*0170*/  IMAD.WIDE R8, R13, 0x4, R8 ;  /* 0x000000040d087825 */ /* 0x010fc800078e0208 */
[----:B-----5:R-:W-:Y:S02]  /*0180*/  IMAD.WIDE R10, R13, 0x4, R10 ;  /* 0x000000040d0a7825 */ /* 0x020fe400078e020a */
[----:B------:R-:W4:Y:S04]  /*0190*/  LDG.E.EL.64 R8, desc[UR4][R8.64] ;  /* 0x0000000408087981 */ /* 0x000f28000c2e1b00 */
[----:B------:R-:W4:Y:S01]  /*01a0*/  LDG.E.EL.64 R10, desc[UR4][R10.64] ;  /* 0x000000040a0a7981 */ /* 0x000f22000c2e1b00 */
[----:B--2---:R-:W-:Y:S01]  /*01b0*/  FADD R2, R2, 9.9999997473787516356e-06 ;  /* 0x3727c5ac02027421 */ /* 0x004fe20000000000 */
[----:B------:R-:W-:-:S03]  /*01c0*/  FADD R3, R3, 9.9999997473787516356e-06 ;  /* 0x3727c5ac03037421 */ /* 0x000fc60000000000 */
[----:B------:R-:W1:Y:S08]  /*01d0*/  MUFU.SQRT R12, R2 ;  /* 0x00000002000c7308 */ /* 0x000e700000002000 */
[----:B------:R-:W2:Y:S01]  /*01e0*/  MUFU.SQRT R13, R3 ;  /* 0x00000003000d7308 */ /* 0x000ea20000002000 */
[C---:B-1----:R-:W-:Y:S02]  /*01f0*/  FSETP.GT.AND P0, PT, R12.reuse, 8.50705917302346158658e+37, PT ;  /* 0x7e8000000c00780b */ /* 0x042fe40003f04000 */
[----:B------:R-:W-:-:S02]  /*0200*/  FSETP.GEU.AND P2, PT, R12, 1.175494350822287508e-38, PT ;  /* 0x008000000c00780b */ /* 0x000fc40003f4e000 */
[C---:B--2---:R-:W-:Y:S02]  /*0210*/  FSETP.GT.AND P1, PT, R13.reuse, 8.50705917302346158658e+37, PT ;  /* 0x7e8000000d00780b */ /* 0x044fe40003f24000 */
[----:B------:R-:W-:-:S07]  /*0220*/  FSETP.GEU.AND P3, PT, R13, 1.175494350822287508e-38, PT ;  /* 0x008000000d00780b */ /* 0x000fce0003f6e000 */
[----:B------:R-:W-:Y:S01]  /*0230*/  @P0 FMUL R12, R12, 0.25 ;  /* 0x3e8000000c0c0820 */ /* 0x000fe20000400000 */
[----:B------:R-:W-:-:S03]  /*0240*/  HFMA2.MMA R2, -RZ, RZ, 1.625, 0 ;  /* 0x3e800000ff027435 */ /* 0x000fc600000001ff */
[----:B------:R-:W-:Y:S01]  /*0250*/  @!P2 FMUL R12, R12, 16777216 ;  /* 0x4b8000000c0ca820 */ /* 0x000fe20000400000 */
[----:B------:R-:W-:-:S04]  /*0260*/  @P1 FMUL R13, R13, 0.25 ;  /* 0x3e8000000d0d1820 */ /* 0x000fc80000400000 */
[----:B------:R-:W-:Y:S01]  /*0270*/  @!P3 FMUL R13, R13, 16777216 ;  /* 0x4b8000000d0db820 */ /* 0x000fe20000400000 */
[----:B------:R-:W1:Y:S01]  /*0280*/  MUFU.RCP R12, R12 ;  /* 0x0000000c000c7308 */ /* 0x000e620000001000 */
[----:B------:R-:W-:-:S07]  /*0290*/  FSEL R3, R2, 1, P0 ;  /* 0x3f80000002037808 */ /* 0x000fce0000000000 */
[----:B------:R-:W2:Y:S01]  /*02a0*/  MUFU.RCP R13, R13 ;  /* 0x0000000d000d7308 */ /* 0x000ea20000001000 */
[----:B------:R-:W-:Y:S01]  /*02b0*/  FSEL R2, R2, 1, P1 ;  /* 0x3f80000002027808 */ /* 0x000fe20000800000 */
[----:B------:R-:W-:Y:S01]  /*02c0*/  @!P2 FMUL R3, R3, 16777216 ;  /* 0x4b8000000303a820 */ /* 0x000fe20000400000 */
[----:B---3--:R-:W-:-:S03]  /*02d0*/  FADD R5, R5, -R7 ;  /* 0x8000000705057221 */ /* 0x008fc60000000000 */
[----:B------:R-:W-:Y:S01]  /*02e0*/  @!P3 FMUL R2, R2, 16777216 ;  /* 0x4b8000000202b820 */ /* 0x000fe20000400000 */
[----:B------:R-:W-:Y:S01]  /*02f0*/  FADD R4, R4, -R6 ;  /* 0x8000000604047221 */ /* 0x000fe20000000000 */
[----:B-1----:R-:W-:Y:S02]  /*0300*/  FMUL R7, R12, R3 ;  /* 0x000000030c077220 */ /* 0x002fe40000400000 */
[----:B--2---:R-:W-:Y:S02]  /*0310*/  FMUL R6, R13, R2 ;  /* 0x000000020d067220 */ /* 0x004fe40000400000 */
[----:B------:R-:W1:Y:S01]  /*0320*/  LDC.64 R2, c[0x0][0x210] ;  /* 0x00008400ff027b82 */ /* 0x000e620000000a00 */
[----:B------:R-:W-:Y:S01]  /*0330*/  FMUL R7, R4, R7 ;  /* 0x0000000704077220 */ /* 0x000fe20000400000 */
[----:B------:R-:W-:-:S03]  /*0340*/  FMUL R6, R5, R6 ;  /* 0x0000000605067220 */ /* 0x000fc60000400000 */
[----:B----4-:R-:W-:Y:S01]  /*0350*/  FFMA R8, R8, R7, R10 ;  /* 0x0000000708087223 */ /* 0x010fe2000000000a */
[----:B------:R-:W-:-:S04]  /*0360*/  FFMA R9, R9, R6, R11 ;  /* 0x0000000609097223 */ /* 0x000fc8000000000b */
[----:B------:R-:W-:Y:S02]  /*0370*/  FSETP.GT.AND P0, PT, R8, RZ, PT ;  /* 0x000000ff0800720b */ /* 0x000fe40003f04000 */
[----:B------:R-:W-:-:S11]  /*0380*/  FSETP.GT.AND P1, PT, R9, RZ, PT ;  /* 0x000000ff0900720b */ /* 0x000fd60003f24000 */
[----:B------:R-:W-:Y:S01]  /*0390*/  @!P0 FMUL R8, R8, 0.22916667163372039795 ;  /* 0x3e6aaaab08088820 */ /* 0x000fe20000400000 */
[----:B-1----:R-:W-:-:S04]  /*03a0*/  IMAD.WIDE R2, R0, 0x4, R2 ;  /* 0x0000000400027825 */ /* 0x002fc800078e0202 */
[----:B------:R-:W-:-:S05]  /*03b0*/  @!P1 FMUL R9, R9, 0.22916667163372039795 ;  /* 0x3e6aaaab09099820 */ /* 0x000fca0000400000 */
[----:B------:R-:W-:Y:S01]  /*03c0*/  STG.E.64 desc[UR4][R2.64], R8 ;  /* 0x0000000802007986 */ /* 0x000fe2000c101b04 */
[----:B------:R-:W-:Y:S05]  /*03d0*/  EXIT ;  /* 0x000000000000794d */ /* 0x000fea0003800000 */
.L_x_0:
[----:B------:R-:W-:-:S00]  /*03e0*/  BRA `(.L_x_0) ;  /* 0xfffffffc00fc7947 */ /* 0x000fc0000383ffff */
[----:B------:R-:W-:-:S00]  /*03f0*/  NOP ;  /* 0x0000000000007918 */ /* 0x000fc00000000000 */
        /* <DEDUP_REMOVED lines=8> */
.L_x_1:


//--------------------- .nv.global.init           --------------------------
	.section	.nv.global.init,"aw",@progbits
.nv.global.init:
	.type		_$_str,@object
	.size		_$_str,(_$_str_$_2 - _$_str)
_$_str:
        /*0000*/ 	.byte	0x5f, 0x5f, 0x43, 0x55, 0x44, 0x41, 0x5f, 0x46, 0x54, 0x5a, 0x00
	.type		_$_str_$_2,@object
	.size		_$_str_$_2,(.L_1 - _$_str_$_2)
_$_str_$_2:
        /*000b*/ 	.byte	0x5f, 0x5f, 0x43, 0x55, 0x44, 0x41, 0x5f, 0x50, 0x52, 0x45, 0x43, 0x5f, 0x53, 0x51, 0x52, 0x54
        /*001b*/ 	.byte	0x00
.L_1:


//--------------------- .nv.constant0.triton_poi_fused__native_batch_norm_legit_no_training_rrelu_with_noise_functional_26 --------------------------
	.section	.nv.constant0.triton_poi_fused__native_batch_norm_legit_no_training_rrelu_with_noise_functional_26,"a",@progbits
	.sectionflags	@""
	.align	4
.nv.constant0.triton_poi_fused__native_batch_norm_legit_no_training_rrelu_with_noise_functional_26:
	.zero		580
